	.headerflags	@"EF_CUDA_TEXMODE_UNIFIED EF_CUDA_64BIT_ADDRESS EF_CUDA_ACCELERATORS EF_CUDA_SM90 EF_CUDA_VIRTUAL_SM(EF_CUDA_SM90)"
	.elftype	@"ET_EXEC"


//--------------------- .nv.info                  --------------------------
	.section	.nv.info,"",@"SHT_CUDA_INFO"
	.align	4


	//----- nvinfo : EIATTR_REGCOUNT
	.align		4
        /*0000*/ 	.byte	0x04, 0x2f
        /*0002*/ 	.short	(.L_1 - .L_0)
	.align		4
.L_0:
        /*0004*/ 	.word	index@(triton_poi_fused_constant_pad_nd_0)
        /*0008*/ 	.word	0x00000010


	//----- nvinfo : EIATTR_MIN_STACK_SIZE
	.align		4
.L_1:
        /*000c*/ 	.byte	0x04, 0x12
        /*000e*/ 	.short	(.L_3 - .L_2)
	.align		4
.L_2:
        /*0010*/ 	.word	index@(triton_poi_fused_constant_pad_nd_0)
        /*0014*/ 	.word	0x00000000


	//----- nvinfo : EIATTR_FRAME_SIZE
	.align		4
.L_3:
        /*0018*/ 	.byte	0x04, 0x11
        /*001a*/ 	.short	(.L_5 - .L_4)
	.align		4
.L_4:
        /*001c*/ 	.word	index@(triton_poi_fused_constant_pad_nd_0)
        /*0020*/ 	.word	0x00000000


	//----- nvinfo : EIATTR_MIN_STACK_SIZE
	.align		4
.L_5:
        /*0024*/ 	.byte	0x04, 0x12
        /*0026*/ 	.short	(.L_7 - .L_6)
	.align		4
.L_6:
        /*0028*/ 	.word	index@(triton_poi_fused_constant_pad_nd_0)
        /*002c*/ 	.word	0x00000000
.L_7:


//--------------------- .nv.info.triton_poi_fused_constant_pad_nd_0 --------------------------
	.section	.nv.info.triton_poi_fused_constant_pad_nd_0,"",@"SHT_CUDA_INFO"
	.sectionflags	@""
	.align	4


	//----- nvinfo : EIATTR_CUDA_API_VERSION
	.align		4
        /*0000*/ 	.byte	0x04, 0x37
        /*0002*/ 	.short	(.L_9 - .L_8)
.L_8:
        /*0004*/ 	.word	0x0000007c


	//----- nvinfo : EIATTR_KPARAM_INFO
	.align		4
.L_9:
        /*0008*/ 	.byte	0x04, 0x17
        /*000a*/ 	.short	(.L_11 - .L_10)
.L_10:
        /*000c*/ 	.word	0x00000000
        /*0010*/ 	.short	0x0002
        /*0012*/ 	.short	0x0010
        /*0014*/ 	.byte	0x00, 0xf0, 0x11, 0x00


	//----- nvinfo : EIATTR_KPARAM_INFO
	.align		4
.L_11:
        /*0018*/ 	.byte	0x04, 0x17
        /*001a*/ 	.short	(.L_13 - .L_12)
.L_12:
        /*001c*/ 	.word	0x00000000
        /*0020*/ 	.short	0x0001
        /*0022*/ 	.short	0x0008
        /*0024*/ 	.byte	0x00, 0xf4, 0x21, 0x00


	//----- nvinfo : EIATTR_KPARAM_INFO
	.align		4
.L_13:
        /*0028*/ 	.byte	0x04, 0x17
        /*002a*/ 	.short	(.L_15 - .L_14)
.L_14:
        /*002c*/ 	.word	0x00000000
        /*0030*/ 	.short	0x0000
        /*0032*/ 	.short	0x0000
        /*0034*/ 	.byte	0x00, 0xf4, 0x21, 0x00


	//----- nvinfo : EIATTR_SPARSE_MMA_MASK
	.align		4
.L_15:
        /*0038*/ 	.byte	0x03, 0x50
        /*003a*/ 	.short	0x0000


	//----- nvinfo : EIATTR_MAXREG_COUNT
	.align		4
        /*003c*/ 	.byte	0x03, 0x1b
        /*003e*/ 	.short	0x00ff


	//----- nvinfo : EIATTR_EXIT_INSTR_OFFSETS
	.align		4
        /*0040*/ 	.byte	0x04, 0x1c
        /*0042*/ 	.short	(.L_17 - .L_16)


	//   ....[0]....
.L_16:
        /*0044*/ 	.word	0x00000310


	//   ....[1]....
        /*0048*/ 	.word	0x00000330


	//----- nvinfo : EIATTR_REQNTID
	.align		4
.L_17:
        /*004c*/ 	.byte	0x04, 0x10
        /*004e*/ 	.short	(.L_19 - .L_18)
.L_18:
        /*0050*/ 	.word	0x00000080
        /*0054*/ 	.word	0x00000001
        /*0058*/ 	.word	0x00000001


	//----- nvinfo : EIATTR_CBANK_PARAM_SIZE
	.align		4
.L_19:
        /*005c*/ 	.byte	0x03, 0x19
        /*005e*/ 	.short	0x0014


	//----- nvinfo : EIATTR_PARAM_CBANK
	.align		4
        /*0060*/ 	.byte	0x04, 0x0a
        /*0062*/ 	.short	(.L_21 - .L_20)
	.align		4
.L_20:
        /*0064*/ 	.word	index@(.nv.constant0.triton_poi_fused_constant_pad_nd_0)
        /*0068*/ 	.short	0x0210
        /*006a*/ 	.short	0x0014


	//----- nvinfo : EIATTR_SW_WAR
	.align		4
.L_21:
        /*006c*/ 	.byte	0x04, 0x36
        /*006e*/ 	.short	(.L_23 - .L_22)
.L_22:
        /*0070*/ 	.word	0x00000008
.L_23:


//--------------------- .nv.callgraph             --------------------------
	.section	.nv.callgraph,"",@"SHT_CUDA_CALLGRAPH"
	.align	4
	.sectionentsize	8
	.align		4
        /*0000*/ 	.word	0x00000000
	.align		4
        /*0004*/ 	.word	0xffffffff
	.align		4
        /*0008*/ 	.word	0x00000000
	.align		4
        /*000c*/ 	.word	0xfffffffe
	.align		4
        /*0010*/ 	.word	0x00000000
	.align		4
        /*0014*/ 	.word	0xfffffffd
	.align		4
        /*0018*/ 	.word	0x00000000
	.align		4
        /*001c*/ 	.word	0xfffffffc


//--------------------- .text.triton_poi_fused_constant_pad_nd_0 --------------------------
	.section	.text.triton_poi_fused_constant_pad_nd_0,"ax",@progbits
	.align	128
        .global         triton_poi_fused_constant_pad_nd_0
        .type           triton_poi_fused_constant_pad_nd_0,@function
        .size           triton_poi_fused_constant_pad_nd_0,(.L_x_1 - triton_poi_fused_constant_pad_nd_0)
        .other          triton_poi_fused_constant_pad_nd_0,@"STO_CUDA_ENTRY STV_DEFAULT"
triton_poi_fused_constant_pad_nd_0:
.text.triton_poi_fused_constant_pad_nd_0:
[----:B------:R-:W0:Y:S02]  /*0000*/  LDC R1, c[0x0][0x28] ;  /* 0x00000a00ff017b82 */ /* 0x000e240000000800 */
[----:B------:R-:W1:Y:S01]  /*0010*/  S2R R0, SR_TID.X ;  /* 0x0000000000007919 */ /* 0x000e620000002100 */
[----:B------:R-:W-:Y:S01]  /*0020*/  ULDC.64 UR4, c[0x0][0x208] ;  /* 0x0000820000047ab9 */ /* 0x000fe20000000a00 */
[----:B------:R-:W2:Y:S01]  /*0030*/  S2R R3, SR_CTAID.X ;  /* 0x0000000000037919 */ /* 0x000ea20000002500 */
[----:B-1----:R-:W-:-:S05]  /*0040*/  IMAD.SHL.U32 R0, R0, 0x2, RZ ;  /* 0x0000000200007824 */ /* 0x002fca00078e00ff */
[----:B------:R-:W-:-:S05]  /*0050*/  LOP3.LUT R0, R0, 0xfe, RZ, 0xc0, !PT ;  /* 0x000000fe00007812 */ /* 0x000fca00078ec0ff */
[----:B--2---:R-:W-:-:S04]  /*0060*/  IMAD R0, R3, 0x100, R0 ;  /* 0x0000010003007824 */ /* 0x004fc800078e0200 */
[C---:B------:R-:W-:Y:S01]  /*0070*/  VIADD R4, R0.reuse, 0x1 ;  /* 0x0000000100047836 */ /* 0x040fe20000000000 */
[C---:B------:R-:W-:Y:S01]  /*0080*/  ISETP.GE.AND P2, PT, R0.reuse, 0x190, PT ;  /* 0x000001900000780c */ /* 0x040fe20003f46270 */
[----:B------:R-:W-:-:S04]  /*0090*/  IMAD.HI R2, R0, 0x66666667, RZ ;  /* 0x6666666700027827 */ /* 0x000fc800078e02ff */
[----:B------:R-:W-:Y:S01]  /*00a0*/  IMAD.HI R6, R4, 0x66666667, RZ ;  /* 0x6666666704067827 */ /* 0x000fe200078e02ff */
[----:B------:R-:W-:-:S03]  /*00b0*/  SHF.R.S32.HI R3, RZ, 0x1, R2 ;  /* 0x00000001ff037819 */ /* 0x000fc60000011402 */
[----:B------:R-:W-:Y:S01]  /*00c0*/  IMAD.HI R8, R4, 0x51eb851f, RZ ;  /* 0x51eb851f04087827 */ /* 0x000fe200078e02ff */
[----:B------:R-:W-:Y:S02]  /*00d0*/  SHF.R.S32.HI R7, RZ, 0x1, R6 ;  /* 0x00000001ff077819 */ /* 0x000fe40000011406 */
[----:B------:R-:W-:Y:S02]  /*00e0*/  LEA.HI R5, R2, R3, RZ, 0x1 ;  /* 0x0000000302057211 */ /* 0x000fe400078f08ff */
[----:B------:R-:W-:Y:S01]  /*00f0*/  LEA.HI R7, R6, R7, RZ, 0x1 ;  /* 0x0000000706077211 */ /* 0x000fe200078f08ff */
[----:B------:R-:W-:Y:S01]  /*0100*/  IMAD.HI R6, R0, 0x51eb851f, RZ ;  /* 0x51eb851f00067827 */ /* 0x000fe200078e02ff */
[----:B------:R-:W1:Y:S03]  /*0110*/  LDC.64 R2, c[0x0][0x210] ;  /* 0x00008400ff027b82 */ /* 0x000e660000000a00 */
[----:B------:R-:W-:Y:S01]  /*0120*/  IMAD.HI R10, R5, 0x66666667, RZ ;  /* 0x66666667050a7827 */ /* 0x000fe200078e02ff */
[----:B------:R-:W-:-:S03]  /*0130*/  SHF.R.U32.HI R9, RZ, 0x1f, R6 ;  /* 0x0000001fff097819 */ /* 0x000fc60000011606 */
[C---:B------:R-:W-:Y:S01]  /*0140*/  IMAD.HI R12, R7.reuse, 0x66666667, RZ ;  /* 0x66666667070c7827 */ /* 0x040fe200078e02ff */
[----:B------:R-:W-:Y:S02]  /*0150*/  SHF.R.S32.HI R11, RZ, 0x1, R10 ;  /* 0x00000001ff0b7819 */ /* 0x000fe4000001140a */
[----:B------:R-:W-:Y:S01]  /*0160*/  LEA.HI R9, R6, R9, RZ, 0x1d ;  /* 0x0000000906097211 */ /* 0x000fe200078fe8ff */
[----:B------:R-:W-:Y:S01]  /*0170*/  IMAD R4, R7, -0x5, R4 ;  /* 0xfffffffb07047824 */ /* 0x000fe200078e0204 */
[----:B------:R-:W-:Y:S02]  /*0180*/  SHF.R.S32.HI R13, RZ, 0x1, R12 ;  /* 0x00000001ff0d7819 */ /* 0x000fe4000001140c */
[----:B------:R-:W-:Y:S02]  /*0190*/  LEA.HI R10, R10, R11, RZ, 0x1 ;  /* 0x0000000b0a0a7211 */ /* 0x000fe400078f08ff */
[----:B------:R-:W-:Y:S02]  /*01a0*/  LEA.HI R12, R12, R13, RZ, 0x1 ;  /* 0x0000000d0c0c7211 */ /* 0x000fe400078f08ff */
[----:B------:R-:W-:Y:S01]  /*01b0*/  SHF.R.U32.HI R11, RZ, 0x1f, R8 ;  /* 0x0000001fff0b7819 */ /* 0x000fe20000011608 */
[----:B------:R-:W-:-:S02]  /*01c0*/  IMAD R10, R10, -0x5, R5 ;  /* 0xfffffffb0a0a7824 */ /* 0x000fc400078e0205 */
[----:B------:R-:W-:Y:S01]  /*01d0*/  IMAD R5, R5, -0x5, R0 ;  /* 0xfffffffb05057824 */ /* 0x000fe200078e0200 */
[----:B------:R-:W-:Y:S01]  /*01e0*/  LEA.HI R11, R8, R11, RZ, 0x1d ;  /* 0x0000000b080b7211 */ /* 0x000fe200078fe8ff */
[----:B------:R-:W-:Y:S02]  /*01f0*/  IMAD R12, R12, -0x5, R7 ;  /* 0xfffffffb0c0c7824 */ /* 0x000fe400078e0207 */
[----:B------:R-:W-:Y:S01]  /*0200*/  IMAD R9, R9, 0x10, R5 ;  /* 0x0000001009097824 */ /* 0x000fe200078e0205 */
[----:B------:R-:W-:Y:S01]  /*0210*/  VIMNMX R5, R10, R5, !PT ;  /* 0x000000050a057248 */ /* 0x000fe20007fe0100 */
[----:B------:R-:W-:Y:S01]  /*0220*/  IMAD R11, R11, 0x10, R4 ;  /* 0x000000100b0b7824 */ /* 0x000fe200078e0204 */
[----:B------:R-:W-:Y:S01]  /*0230*/  VIMNMX R6, R12, R4, !PT ;  /* 0x000000040c067248 */ /* 0x000fe20007fe0100 */
[----:B------:R-:W-:Y:S01]  /*0240*/  IMAD R9, R10, 0x4, R9 ;  /* 0x000000040a097824 */ /* 0x000fe200078e0209 */
[----:B------:R-:W-:Y:S01]  /*0250*/  ISETP.LT.AND P0, PT, R5, 0x4, !P2 ;  /* 0x000000040500780c */ /* 0x000fe20005701270 */
[----:B------:R-:W-:Y:S01]  /*0260*/  IMAD R11, R12, 0x4, R11 ;  /* 0x000000040c0b7824 */ /* 0x000fe200078e020b */
[----:B------:R-:W-:Y:S01]  /*0270*/  ISETP.LT.AND P1, PT, R6, 0x4, !P2 ;  /* 0x000000040600780c */ /* 0x000fe20005721270 */
[--C-:B-1----:R-:W-:Y:S01]  /*0280*/  IMAD.WIDE R4, R9, 0x4, R2.reuse ;  /* 0x0000000409047825 */ /* 0x102fe200078e0202 */
[----:B------:R-:W-:Y:S01]  /*0290*/  CS2R R8, SRZ ;  /* 0x0000000000087805 */ /* 0x000fe2000001ff00 */
[----:B------:R-:W1:Y:S02]  /*02a0*/  LDC.64 R6, c[0x0][0x218] ;  /* 0x00008600ff067b82 */ /* 0x000e640000000a00 */
[----:B------:R-:W-:-:S06]  /*02b0*/  IMAD.WIDE R2, R11, 0x4, R2 ;  /* 0x000000040b027825 */ /* 0x000fcc00078e0202 */
[----:B------:R-:W2:Y:S04]  /*02c0*/  @P0 LDG.E R8, desc[UR4][R4.64] ;  /* 0x0000000404080981 */ /* 0x000ea8000c1e1900 */
[----:B------:R-:W3:Y:S01]  /*02d0*/  @P1 LDG.E R9, desc[UR4][R2.64] ;  /* 0x0000000402091981 */ /* 0x000ee2000c1e1900 */
[----:B-1----:R-:W-:Y:S01]  /*02e0*/  IMAD.WIDE R6, R0, 0x4, R6 ;  /* 0x0000000400067825 */ /* 0x002fe200078e0206 */
[----:B--2---:R-:W-:Y:S02]  /*02f0*/  SEL R8, R8, RZ, P0 ;  /* 0x000000ff08087207 */ /* 0x004fe40000000000 */
[----:B---3--:R-:W-:Y:S01]  /*0300*/  SEL R9, R9, RZ, P1 ;  /* 0x000000ff09097207 */ /* 0x008fe20000800000 */
[----:B------:R-:W-:Y:S06]  /*0310*/  @P2 EXIT ;  /* 0x000000000000294d */ /* 0x000fec0003800000 */
[----:B------:R-:W-:Y:S01]  /*0320*/  STG.E.64 desc[UR4][R6.64], R8 ;  /* 0x0000000806007986 */ /* 0x000fe2000c101b04 */
[----:B------:R-:W-:Y:S05]  /*0330*/  EXIT ;  /* 0x000000000000794d */ /* 0x000fea0003800000 */
.L_x_0:
[----:B------:R-:W-:-:S00]  /*0340*/  BRA `(.L_x_0) ;  /* 0xfffffffc00fc7947 */ /* 0x000fc0000383ffff */
[----:B------:R-:W-:-:S00]  /*0350*/  NOP ;  /* 0x0000000000007918 */ /* 0x000fc00000000000 */
        /* <DEDUP_REMOVED lines=10> */
.L_x_1:


//--------------------- .nv.constant0.triton_poi_fused_constant_pad_nd_0 --------------------------
	.section	.nv.constant0.triton_poi_fused_constant_pad_nd_0,"a",@progbits
	.sectionflags	@""
	.align	4
.nv.constant0.triton_poi_fused_constant_pad_nd_0:
	.zero		548
